//
// Generated by NVIDIA NVVM Compiler
//
// Compiler Build ID: CL-36424714
// Cuda compilation tools, release 13.0, V13.0.88
// Based on NVVM 20.0.0
//

.version 9.0
.target sm_100
.address_size 64

	// .globl	_Z27pixel_unshuffle_kernel_fp16PKffPfiiii

.visible .entry _Z27pixel_unshuffle_kernel_fp16PKffPfiiii(
	.param .u64 .ptr .align 1 _Z27pixel_unshuffle_kernel_fp16PKffPfiiii_param_0,
	.param .f32 _Z27pixel_unshuffle_kernel_fp16PKffPfiiii_param_1,
	.param .u64 .ptr .align 1 _Z27pixel_unshuffle_kernel_fp16PKffPfiiii_param_2,
	.param .u32 _Z27pixel_unshuffle_kernel_fp16PKffPfiiii_param_3,
	.param .u32 _Z27pixel_unshuffle_kernel_fp16PKffPfiiii_param_4,
	.param .u32 _Z27pixel_unshuffle_kernel_fp16PKffPfiiii_param_5,
	.param .u32 _Z27pixel_unshuffle_kernel_fp16PKffPfiiii_param_6
)
{
	.reg .pred 	%p<4>;
	.reg .b16 	%rs<3>;
	.reg .b32 	%r<28>;
	.reg .b32 	%f<5>;
	.reg .b64 	%rd<9>;

	ld.param.u64 	%rd1, [_Z27pixel_unshuffle_kernel_fp16PKffPfiiii_param_0];
	ld.param.f32 	%f1, [_Z27pixel_unshuffle_kernel_fp16PKffPfiiii_param_1];
	ld.param.u64 	%rd2, [_Z27pixel_unshuffle_kernel_fp16PKffPfiiii_param_2];
	ld.param.u32 	%r5, [_Z27pixel_unshuffle_kernel_fp16PKffPfiiii_param_3];
	ld.param.u32 	%r6, [_Z27pixel_unshuffle_kernel_fp16PKffPfiiii_param_4];
	ld.param.u32 	%r9, [_Z27pixel_unshuffle_kernel_fp16PKffPfiiii_param_5];
	ld.param.u32 	%r8, [_Z27pixel_unshuffle_kernel_fp16PKffPfiiii_param_6];
	mov.u32 	%r10, %ctaid.x;
	mov.u32 	%r11, %ntid.x;
	mov.u32 	%r12, %tid.x;
	mad.lo.s32 	%r1, %r10, %r11, %r12;
	mov.u32 	%r13, %ctaid.y;
	mov.u32 	%r14, %ntid.y;
	mov.u32 	%r15, %tid.y;
	mad.lo.s32 	%r16, %r13, %r14, %r15;
	shl.b32 	%r3, %r8, 1;
	shl.b32 	%r4, %r9, 1;
	setp.ge.s32 	%p1, %r1, %r3;
	setp.ge.s32 	%p2, %r16, %r4;
	or.pred  	%p3, %p1, %p2;
	@%p3 bra 	$L__BB0_2;
	cvta.to.global.u64 	%rd3, %rd1;
	cvta.to.global.u64 	%rd4, %rd2;
	shr.u32 	%r17, %r1, 31;
	add.s32 	%r18, %r1, %r17;
	shr.s32 	%r19, %r18, 1;
	shr.u32 	%r20, %r16, 1;
	mul.lo.s32 	%r21, %r6, %r5;
	mad.lo.s32 	%r22, %r21, %r20, %r19;
	mul.lo.s32 	%r23, %r8, %r9;
	mul.lo.s32 	%r24, %r23, %r22;
	mad.lo.s32 	%r25, %r21, %r16, %r1;
	mul.lo.s32 	%r26, %r25, %r4;
	mul.lo.s32 	%r27, %r26, %r3;
	mul.wide.s32 	%rd5, %r24, 4;
	add.s64 	%rd6, %rd3, %rd5;
	ld.global.f32 	%f2, [%rd6];
	// begin inline asm
	{  cvt.rn.f16.f32 %rs1, %f2;}

	// end inline asm
	// begin inline asm
	{  cvt.f32.f16 %f3, %rs1;}

	// end inline asm
	mul.f32 	%f4, %f1, %f3;
	mul.wide.s32 	%rd7, %r27, 4;
	add.s64 	%rd8, %rd4, %rd7;
	st.global.f32 	[%rd8], %f4;
$L__BB0_2:
	ret;

}


// ===== COMPILED SASS (sm_100) =====

	.target	sm_100

	.elftype	@"ET_EXEC"


//--------------------- .note.nv.tkinfo           --------------------------
	.section	.note.nv.tkinfo,"",@"SHT_NOTE"
	.sectionflags	@"SHF_NOTE_NV_TKINFO"
	.tkinfo
        /*0018*/ 	.word	0x00000002
        /*0030*/ 	.string	""
        /*0030*/ 	.string	"ptxas"
        /*0030*/ 	.string	"Cuda compilation tools, release 13.0, V13.0.88"
        /*0030*/ 	.string	"Build cuda_13.0.r13.0/compiler.36424714_0"
        /*0030*/ 	.string	"-arch sm_100 -m 64 "



//--------------------- .note.nv.cuinfo           --------------------------
	.section	.note.nv.cuinfo,"",@"SHT_NOTE"
	.sectionflags	@"SHF_NOTE_NV_CUINFO"
        /*0018*/ 	.short	0x0002
        /*001a*/ 	.short	0x0064
        /*001c*/ 	.short	0x0082
	.zero		2


//--------------------- .nv.info                  --------------------------
	.section	.nv.info,"",@"SHT_CUDA_INFO"
	.align	4


	//----- nvinfo : EIATTR_REGCOUNT
	.align		4
        /*0000*/ 	.byte	0x04, 0x2f
        /*0002*/ 	.short	(.L_1 - .L_0)
	.align		4
.L_0:
        /*0004*/ 	.word	index@(_Z27pixel_unshuffle_kernel_fp16PKffPfiiii)
        /*0008*/ 	.word	0x0000000a


	//----- nvinfo : EIATTR_FRAME_SIZE
	.align		4
.L_1:
        /*000c*/ 	.byte	0x04, 0x11
        /*000e*/ 	.short	(.L_3 - .L_2)
	.align		4
.L_2:
        /*0010*/ 	.word	index@(_Z27pixel_unshuffle_kernel_fp16PKffPfiiii)
        /*0014*/ 	.word	0x00000000


	//----- nvinfo : EIATTR_MIN_STACK_SIZE
	.align		4
.L_3:
        /*0018*/ 	.byte	0x04, 0x12
        /*001a*/ 	.short	(.L_5 - .L_4)
	.align		4
.L_4:
        /*001c*/ 	.word	index@(_Z27pixel_unshuffle_kernel_fp16PKffPfiiii)
        /*0020*/ 	.word	0x00000000
.L_5:


//--------------------- .nv.compat                --------------------------
	.section	.nv.compat,"",@"SHT_CUDA_COMPAT_INFO"
	.align	4
        /*0000*/ 	.byte	0x02, 0x09, 0x00, 0x00, 0x02, 0x02, 0x01, 0x00, 0x02, 0x05, 0x05, 0x00, 0x03, 0x07, 0x01, 0x01
        /*0010*/ 	.byte	0x02, 0x03, 0x00, 0x00, 0x02, 0x06, 0x01, 0x00, 0x04, 0x0b, 0x08, 0x00, 0x09, 0x00, 0x00, 0x00
        /*0020*/ 	.byte	0x00, 0x00, 0x00, 0x00


//--------------------- .nv.info._Z27pixel_unshuffle_kernel_fp16PKffPfiiii --------------------------
	.section	.nv.info._Z27pixel_unshuffle_kernel_fp16PKffPfiiii,"",@"SHT_CUDA_INFO"
	.sectionflags	@""
	.align	4


	//----- nvinfo : EIATTR_CUDA_API_VERSION
	.align		4
        /*0000*/ 	.byte	0x04, 0x37
        /*0002*/ 	.short	(.L_7 - .L_6)
.L_6:
        /*0004*/ 	.word	0x00000082


	//----- nvinfo : EIATTR_KPARAM_INFO
	.align		4
.L_7:
        /*0008*/ 	.byte	0x04, 0x17
        /*000a*/ 	.short	(.L_9 - .L_8)
.L_8:
        /*000c*/ 	.word	0x00000000
        /*0010*/ 	.short	0x0006
        /*0012*/ 	.short	0x0024
        /*0014*/ 	.byte	0x00, 0xf0, 0x11, 0x00


	//----- nvinfo : EIATTR_KPARAM_INFO
	.align		4
.L_9:
        /*0018*/ 	.byte	0x04, 0x17
        /*001a*/ 	.short	(.L_11 - .L_10)
.L_10:
        /*001c*/ 	.word	0x00000000
        /*0020*/ 	.short	0x0005
        /*0022*/ 	.short	0x0020
        /*0024*/ 	.byte	0x00, 0xf0, 0x11, 0x00


	//----- nvinfo : EIATTR_KPARAM_INFO
	.align		4
.L_11:
        /*0028*/ 	.byte	0x04, 0x17
        /*002a*/ 	.short	(.L_13 - .L_12)
.L_12:
        /*002c*/ 	.word	0x00000000
        /*0030*/ 	.short	0x0004
        /*0032*/ 	.short	0x001c
        /*0034*/ 	.byte	0x00, 0xf0, 0x11, 0x00


	//----- nvinfo : EIATTR_KPARAM_INFO
	.align		4
.L_13:
        /*0038*/ 	.byte	0x04, 0x17
        /*003a*/ 	.short	(.L_15 - .L_14)
.L_14:
        /*003c*/ 	.word	0x00000000
        /*0040*/ 	.short	0x0003
        /*0042*/ 	.short	0x0018
        /*0044*/ 	.byte	0x00, 0xf0, 0x11, 0x00


	//----- nvinfo : EIATTR_KPARAM_INFO
	.align		4
.L_15:
        /*0048*/ 	.byte	0x04, 0x17
        /*004a*/ 	.short	(.L_17 - .L_16)
.L_16:
        /*004c*/ 	.word	0x00000000
        /*0050*/ 	.short	0x0002
        /*0052*/ 	.short	0x0010
        /*0054*/ 	.byte	0x00, 0xf5, 0x21, 0x00


	//----- nvinfo : EIATTR_KPARAM_INFO
	.align		4
.L_17:
        /*0058*/ 	.byte	0x04, 0x17
        /*005a*/ 	.short	(.L_19 - .L_18)
.L_18:
        /*005c*/ 	.word	0x00000000
        /*0060*/ 	.short	0x0001
        /*0062*/ 	.short	0x0008
        /*0064*/ 	.byte	0x00, 0xf0, 0x11, 0x00


	//----- nvinfo : EIATTR_KPARAM_INFO
	.align		4
.L_19:
        /*0068*/ 	.byte	0x04, 0x17
        /*006a*/ 	.short	(.L_21 - .L_20)
.L_20:
        /*006c*/ 	.word	0x00000000
        /*0070*/ 	.short	0x0000
        /*0072*/ 	.short	0x0000
        /*0074*/ 	.byte	0x00, 0xf5, 0x21, 0x00


	//----- nvinfo : EIATTR_SPARSE_MMA_MASK
	.align		4
.L_21:
        /*0078*/ 	.byte	0x03, 0x50
        /*007a*/ 	.short	0x0000


	//----- nvinfo : EIATTR_MAXREG_COUNT
	.align		4
        /*007c*/ 	.byte	0x03, 0x1b
        /*007e*/ 	.short	0x00ff


	//----- nvinfo : EIATTR_MERCURY_ISA_VERSION
	.align		4
        /*0080*/ 	.byte	0x03, 0x5f
        /*0082*/ 	.short	0x0101


	//----- nvinfo : EIATTR_VRC_CTA_INIT_COUNT
	.align		4
        /*0084*/ 	.byte	0x02, 0x4a
	.zero		1
	.zero		1


	//----- nvinfo : EIATTR_EXIT_INSTR_OFFSETS
	.align		4
        /*0088*/ 	.byte	0x04, 0x1c
        /*008a*/ 	.short	(.L_23 - .L_22)


	//   ....[0]....
.L_22:
        /*008c*/ 	.word	0x000000e0


	//   ....[1]....
        /*0090*/ 	.word	0x00000250


	//----- nvinfo : EIATTR_CBANK_PARAM_SIZE
	.align		4
.L_23:
        /*0094*/ 	.byte	0x03, 0x19
        /*0096*/ 	.short	0x0028


	//----- nvinfo : EIATTR_PARAM_CBANK
	.align		4
        /*0098*/ 	.byte	0x04, 0x0a
        /*009a*/ 	.short	(.L_25 - .L_24)
	.align		4
.L_24:
        /*009c*/ 	.word	index@(.nv.constant0._Z27pixel_unshuffle_kernel_fp16PKffPfiiii)
        /*00a0*/ 	.short	0x0380
        /*00a2*/ 	.short	0x0028


	//----- nvinfo : EIATTR_SW_WAR
	.align		4
.L_25:
        /*00a4*/ 	.byte	0x04, 0x36
        /*00a6*/ 	.short	(.L_27 - .L_26)
.L_26:
        /*00a8*/ 	.word	0x00000008
.L_27:


//--------------------- .nv.callgraph             --------------------------
	.section	.nv.callgraph,"",@"SHT_CUDA_CALLGRAPH"
	.align	4
	.sectionentsize	8
	.align		4
        /*0000*/ 	.word	0x00000000
	.align		4
        /*0004*/ 	.word	0xffffffff
	.align		4
        /*0008*/ 	.word	0x00000000
	.align		4
        /*000c*/ 	.word	0xfffffffe
	.align		4
        /*0010*/ 	.word	0x00000000
	.align		4
        /*0014*/ 	.word	0xfffffffd
	.align		4
        /*0018*/ 	.word	0x00000000
	.align		4
        /*001c*/ 	.word	0xfffffffc


//--------------------- .text._Z27pixel_unshuffle_kernel_fp16PKffPfiiii --------------------------
	.section	.text._Z27pixel_unshuffle_kernel_fp16PKffPfiiii,"ax",@progbits
	.align	128
        .global         _Z27pixel_unshuffle_kernel_fp16PKffPfiiii
        .type           _Z27pixel_unshuffle_kernel_fp16PKffPfiiii,@function
        .size           _Z27pixel_unshuffle_kernel_fp16PKffPfiiii,(.L_x_1 - _Z27pixel_unshuffle_kernel_fp16PKffPfiiii)
        .other          _Z27pixel_unshuffle_kernel_fp16PKffPfiiii,@"STO_CUDA_ENTRY STV_DEFAULT"
_Z27pixel_unshuffle_kernel_fp16PKffPfiiii:
.text._Z27pixel_unshuffle_kernel_fp16PKffPfiiii:
[----:B------:R-:W-:Y:S01]  /*0000*/  LDC R1, c[0x0][0x37c] ;  /* 0x0000df00ff017b82 */ /* 0x000fe20000000800 */
[----:B------:R-:W0:Y:S07]  /*0010*/  S2R R2, SR_TID.Y ;  /* 0x0000000000027919 */ /* 0x000e2e0000002200 */
[----:B------:R-:W1:Y:S01]  /*0020*/  LDC R0, c[0x0][0x360] ;  /* 0x0000d800ff007b82 */ /* 0x000e620000000800 */
[----:B------:R-:W2:Y:S01]  /*0030*/  LDCU.64 UR10, c[0x0][0x3a0] ;  /* 0x00007400ff0a77ac */ /* 0x000ea20008000a00 */
[----:B------:R-:W1:Y:S06]  /*0040*/  S2R R3, SR_TID.X ;  /* 0x0000000000037919 */ /* 0x000e6c0000002100 */
[----:B------:R-:W0:Y:S08]  /*0050*/  S2UR UR5, SR_CTAID.Y ;  /* 0x00000000000579c3 */ /* 0x000e300000002600 */
[----:B------:R-:W0:Y:S01]  /*0060*/  LDC R7, c[0x0][0x364] ;  /* 0x0000d900ff077b82 */ /* 0x000e220000000800 */
[----:B--2---:R-:W-:-:S02]  /*0070*/  USHF.L.U32 UR7, UR10, 0x1, URZ ;  /* 0x000000010a077899 */ /* 0x004fc400080006ff */
[----:B------:R-:W-:-:S05]  /*0080*/  USHF.L.U32 UR6, UR11, 0x1, URZ ;  /* 0x000000010b067899 */ /* 0x000fca00080006ff */
[----:B------:R-:W1:Y:S01]  /*0090*/  S2UR UR4, SR_CTAID.X ;  /* 0x00000000000479c3 */ /* 0x000e620000002500 */
[----:B0-----:R-:W-:-:S05]  /*00a0*/  IMAD R7, R7, UR5, R2 ;  /* 0x0000000507077c24 */ /* 0x001fca000f8e0202 */
[----:B------:R-:W-:Y:S01]  /*00b0*/  ISETP.GE.AND P0, PT, R7, UR7, PT ;  /* 0x0000000707007c0c */ /* 0x000fe2000bf06270 */
[----:B-1----:R-:W-:-:S05]  /*00c0*/  IMAD R0, R0, UR4, R3 ;  /* 0x0000000400007c24 */ /* 0x002fca000f8e0203 */
[----:B------:R-:W-:-:S13]  /*00d0*/  ISETP.GE.OR P0, PT, R0, UR6, P0 ;  /* 0x0000000600007c0c */ /* 0x000fda0008706670 */
[----:B------:R-:W-:Y:S05]  /*00e0*/  @P0 EXIT ;  /* 0x000000000000094d */ /* 0x000fea0003800000 */
[----:B------:R-:W0:Y:S01]  /*00f0*/  LDCU.64 UR4, c[0x0][0x398] ;  /* 0x00007300ff0477ac */ /* 0x000e220008000a00 */
[----:B------:R-:W1:Y:S01]  /*0100*/  LDC.64 R2, c[0x0][0x380] ;  /* 0x0000e000ff027b82 */ /* 0x000e620000000a00 */
[----:B------:R-:W-:Y:S02]  /*0110*/  LEA.HI R4, R0, R0, RZ, 0x1 ;  /* 0x0000000000047211 */ /* 0x000fe400078f08ff */
[----:B------:R-:W-:Y:S01]  /*0120*/  SHF.R.U32.HI R5, RZ, 0x1, R7 ;  /* 0x00000001ff057819 */ /* 0x000fe20000011607 */
[----:B------:R-:W2:Y:S01]  /*0130*/  LDCU.64 UR8, c[0x0][0x358] ;  /* 0x00006b00ff0877ac */ /* 0x000ea20008000a00 */
[----:B------:R-:W-:Y:S01]  /*0140*/  SHF.R.S32.HI R4, RZ, 0x1, R4 ;  /* 0x00000001ff047819 */ /* 0x000fe20000011404 */
[----:B0-----:R-:W-:Y:S02]  /*0150*/  UIMAD UR4, UR5, UR4, URZ ;  /* 0x00000004050472a4 */ /* 0x001fe4000f8e02ff */
[----:B------:R-:W-:-:S04]  /*0160*/  UIMAD UR5, UR11, UR10, URZ ;  /* 0x0000000a0b0572a4 */ /* 0x000fc8000f8e02ff */
[----:B------:R-:W-:-:S04]  /*0170*/  IMAD R4, R5, UR4, R4 ;  /* 0x0000000405047c24 */ /* 0x000fc8000f8e0204 */
[----:B------:R-:W-:-:S03]  /*0180*/  IMAD R5, R4, UR5, RZ ;  /* 0x0000000504057c24 */ /* 0x000fc6000f8e02ff */
[----:B------:R-:W0:Y:S01]  /*0190*/  LDCU UR5, c[0x0][0x388] ;  /* 0x00007100ff0577ac */ /* 0x000e220008000800 */
[----:B-1----:R-:W-:Y:S02]  /*01a0*/  IMAD.WIDE R2, R5, 0x4, R2 ;  /* 0x0000000405027825 */ /* 0x002fe400078e0202 */
[----:B------:R-:W1:Y:S04]  /*01b0*/  LDC.64 R4, c[0x0][0x390] ;  /* 0x0000e400ff047b82 */ /* 0x000e680000000a00 */
[----:B--2---:R-:W2:Y:S01]  /*01c0*/  LDG.E R2, desc[UR8][R2.64] ;  /* 0x0000000802027981 */ /* 0x004ea2000c1e1900 */
[----:B------:R-:W-:-:S04]  /*01d0*/  IMAD R0, R7, UR4, R0 ;  /* 0x0000000407007c24 */ /* 0x000fc8000f8e0200 */
[----:B------:R-:W-:-:S04]  /*01e0*/  IMAD R0, R0, UR7, RZ ;  /* 0x0000000700007c24 */ /* 0x000fc8000f8e02ff */
[----:B------:R-:W-:-:S04]  /*01f0*/  IMAD R7, R0, UR6, RZ ;  /* 0x0000000600077c24 */ /* 0x000fc8000f8e02ff */
[----:B-1----:R-:W-:Y:S01]  /*0200*/  IMAD.WIDE R4, R7, 0x4, R4 ;  /* 0x0000000407047825 */ /* 0x002fe200078e0204 */
[----:B--2---:R-:W-:-:S05]  /*0210*/  F2FP.F16.F32.PACK_AB R3, RZ, R2 ;  /* 0x00000002ff03723e */ /* 0x004fca00000000ff */
[----:B------:R-:W-:-:S05]  /*0220*/  HADD2.F32 R6, -RZ, R3.H0_H0 ;  /* 0x20000003ff067230 */ /* 0x000fca0000004100 */
[----:B0-----:R-:W-:-:S05]  /*0230*/  FMUL R7, R6, UR5 ;  /* 0x0000000506077c20 */ /* 0x001fca0008400000 */
[----:B------:R-:W-:Y:S01]  /*0240*/  STG.E desc[UR8][R4.64], R7 ;  /* 0x0000000704007986 */ /* 0x000fe2000c101908 */
[----:B------:R-:W-:Y:S05]  /*0250*/  EXIT ;  /* 0x000000000000794d */ /* 0x000fea0003800000 */
.L_x_0:
[----:B------:R-:W-:-:S00]  /*0260*/  BRA `(.L_x_0) ;  /* 0xfffffffc00fc7947 */ /* 0x000fc0000383ffff */
[----:B------:R-:W-:-:S00]  /*0270*/  NOP ;  /* 0x0000000000007918 */ /* 0x000fc00000000000 */
        /* <DEDUP_REMOVED lines=8> */
.L_x_1:


//--------------------- .nv.shared.reserved.0     --------------------------
	.section	.nv.shared.reserved.0,"aw",@nobits
	.weak		__nv_reservedSMEM_offset_0_alias
	.size		__nv_reservedSMEM_offset_0_alias, 0, 64
	.other		__nv_reservedSMEM_offset_0_alias,@"STO_CUDA_RESERVED_SHARED STV_DEFAULT"
__nv_reservedSMEM_offset_0_alias:
	.zero		0
	.zero		64


//--------------------- .nv.constant0._Z27pixel_unshuffle_kernel_fp16PKffPfiiii --------------------------
	.section	.nv.constant0._Z27pixel_unshuffle_kernel_fp16PKffPfiiii,"a",@progbits
	.sectionflags	@""
	.align	4
.nv.constant0._Z27pixel_unshuffle_kernel_fp16PKffPfiiii:
	.zero		936


//--------------------- SYMBOLS --------------------------

	.type		.nv.reservedSmem.offset0,@object
	.size		.nv.reservedSmem.offset0,0x4
